	.headerflags	@"EF_CUDA_TEXMODE_UNIFIED EF_CUDA_64BIT_ADDRESS EF_CUDA_ACCELERATORS EF_CUDA_SM90 EF_CUDA_VIRTUAL_SM(EF_CUDA_SM90)"
	.elftype	@"ET_EXEC"


//--------------------- .nv.info                  --------------------------
	.section	.nv.info,"",@"SHT_CUDA_INFO"
	.align	4


	//----- nvinfo : EIATTR_REGCOUNT
	.align		4
        /*0000*/ 	.byte	0x04, 0x2f
        /*0002*/ 	.short	(.L_3 - .L_2)
	.align		4
.L_2:
        /*0004*/ 	.word	index@(triton_poi_fused__native_batch_norm_legit_no_training_relu_15)
        /*0008*/ 	.word	0x00000018


	//----- nvinfo : EIATTR_MIN_STACK_SIZE
	.align		4
.L_3:
        /*000c*/ 	.byte	0x04, 0x12
        /*000e*/ 	.short	(.L_5 - .L_4)
	.align		4
.L_4:
        /*0010*/ 	.word	index@(triton_poi_fused__native_batch_norm_legit_no_training_relu_15)
        /*0014*/ 	.word	0x00000000


	//----- nvinfo : EIATTR_FRAME_SIZE
	.align		4
.L_5:
        /*0018*/ 	.byte	0x04, 0x11
        /*001a*/ 	.short	(.L_7 - .L_6)
	.align		4
.L_6:
        /*001c*/ 	.word	index@(triton_poi_fused__native_batch_norm_legit_no_training_relu_15)
        /*0020*/ 	.word	0x00000000


	//----- nvinfo : EIATTR_MIN_STACK_SIZE
	.align		4
.L_7:
        /*0024*/ 	.byte	0x04, 0x12
        /*0026*/ 	.short	(.L_9 - .L_8)
	.align		4
.L_8:
        /*0028*/ 	.word	index@(triton_poi_fused__native_batch_norm_legit_no_training_relu_15)
        /*002c*/ 	.word	0x00000000
.L_9:


//--------------------- .nv.info.triton_poi_fused__native_batch_norm_legit_no_training_relu_15 --------------------------
	.section	.nv.info.triton_poi_fused__native_batch_norm_legit_no_training_relu_15,"",@"SHT_CUDA_INFO"
	.sectionflags	@""
	.align	4


	//----- nvinfo : EIATTR_CUDA_API_VERSION
	.align		4
        /*0000*/ 	.byte	0x04, 0x37
        /*0002*/ 	.short	(.L_11 - .L_10)
.L_10:
        /*0004*/ 	.word	0x0000007c


	//----- nvinfo : EIATTR_KPARAM_INFO
	.align		4
.L_11:
        /*0008*/ 	.byte	0x04, 0x17
        /*000a*/ 	.short	(.L_13 - .L_12)
.L_12:
        /*000c*/ 	.word	0x00000000
        /*0010*/ 	.short	0x0006
        /*0012*/ 	.short	0x0030
        /*0014*/ 	.byte	0x00, 0xf0, 0x11, 0x00


	//----- nvinfo : EIATTR_KPARAM_INFO
	.align		4
.L_13:
        /*0018*/ 	.byte	0x04, 0x17
        /*001a*/ 	.short	(.L_15 - .L_14)
.L_14:
        /*001c*/ 	.word	0x00000000
        /*0020*/ 	.short	0x0005
        /*0022*/ 	.short	0x0028
        /*0024*/ 	.byte	0x00, 0xf4, 0x21, 0x00


	//----- nvinfo : EIATTR_KPARAM_INFO
	.align		4
.L_15:
        /*0028*/ 	.byte	0x04, 0x17
        /*002a*/ 	.short	(.L_17 - .L_16)
.L_16:
        /*002c*/ 	.word	0x00000000
        /*0030*/ 	.short	0x0004
        /*0032*/ 	.short	0x0020
        /*0034*/ 	.byte	0x00, 0xf4, 0x21, 0x00


	//----- nvinfo : EIATTR_KPARAM_INFO
	.align		4
.L_17:
        /*0038*/ 	.byte	0x04, 0x17
        /*003a*/ 	.short	(.L_19 - .L_18)
.L_18:
        /*003c*/ 	.word	0x00000000
        /*0040*/ 	.short	0x0003
        /*0042*/ 	.short	0x0018
        /*0044*/ 	.byte	0x00, 0xf4, 0x21, 0x00


	//----- nvinfo : EIATTR_KPARAM_INFO
	.align		4
.L_19:
        /*0048*/ 	.byte	0x04, 0x17
        /*004a*/ 	.short	(.L_21 - .L_20)
.L_20:
        /*004c*/ 	.word	0x00000000
        /*0050*/ 	.short	0x0002
        /*0052*/ 	.short	0x0010
        /*0054*/ 	.byte	0x00, 0xf4, 0x21, 0x00


	//----- nvinfo : EIATTR_KPARAM_INFO
	.align		4
.L_21:
        /*0058*/ 	.byte	0x04, 0x17
        /*005a*/ 	.short	(.L_23 - .L_22)
.L_22:
        /*005c*/ 	.word	0x00000000
        /*0060*/ 	.short	0x0001
        /*0062*/ 	.short	0x0008
        /*0064*/ 	.byte	0x00, 0xf4, 0x21, 0x00


	//----- nvinfo : EIATTR_KPARAM_INFO
	.align		4
.L_23:
        /*0068*/ 	.byte	0x04, 0x17
        /*006a*/ 	.short	(.L_25 - .L_24)
.L_24:
        /*006c*/ 	.word	0x00000000
        /*0070*/ 	.short	0x0000
        /*0072*/ 	.short	0x0000
        /*0074*/ 	.byte	0x00, 0xf4, 0x21, 0x00


	//----- nvinfo : EIATTR_SPARSE_MMA_MASK
	.align		4
.L_25:
        /*0078*/ 	.byte	0x03, 0x50
        /*007a*/ 	.short	0x0000


	//----- nvinfo : EIATTR_MAXREG_COUNT
	.align		4
        /*007c*/ 	.byte	0x03, 0x1b
        /*007e*/ 	.short	0x00ff


	//----- nvinfo : EIATTR_EXIT_INSTR_OFFSETS
	.align		4
        /*0080*/ 	.byte	0x04, 0x1c
        /*0082*/ 	.short	(.L_27 - .L_26)


	//   ....[0]....
.L_26:
        /*0084*/ 	.word	0x00000410


	//   ....[1]....
        /*0088*/ 	.word	0x00000430


	//----- nvinfo : EIATTR_REQNTID
	.align		4
.L_27:
        /*008c*/ 	.byte	0x04, 0x10
        /*008e*/ 	.short	(.L_29 - .L_28)
.L_28:
        /*0090*/ 	.word	0x00000020
        /*0094*/ 	.word	0x00000001
        /*0098*/ 	.word	0x00000001


	//----- nvinfo : EIATTR_CBANK_PARAM_SIZE
	.align		4
.L_29:
        /*009c*/ 	.byte	0x03, 0x19
        /*009e*/ 	.short	0x0034


	//----- nvinfo : EIATTR_PARAM_CBANK
	.align		4
        /*00a0*/ 	.byte	0x04, 0x0a
        /*00a2*/ 	.short	(.L_31 - .L_30)
	.align		4
.L_30:
        /*00a4*/ 	.word	index@(.nv.constant0.triton_poi_fused__native_batch_norm_legit_no_training_relu_15)
        /*00a8*/ 	.short	0x0210
        /*00aa*/ 	.short	0x0034


	//----- nvinfo : EIATTR_SW_WAR
	.align		4
.L_31:
        /*00ac*/ 	.byte	0x04, 0x36
        /*00ae*/ 	.short	(.L_33 - .L_32)
.L_32:
        /*00b0*/ 	.word	0x00000008
.L_33:


//--------------------- .nv.callgraph             --------------------------
	.section	.nv.callgraph,"",@"SHT_CUDA_CALLGRAPH"
	.align	4
	.sectionentsize	8
	.align		4
        /*0000*/ 	.word	0x00000000
	.align		4
        /*0004*/ 	.word	0xffffffff
	.align		4
        /*0008*/ 	.word	0x00000000
	.align		4
        /*000c*/ 	.word	0xfffffffe
	.align		4
        /*0010*/ 	.word	0x00000000
	.align		4
        /*0014*/ 	.word	0xfffffffd
	.align		4
        /*0018*/ 	.word	0x00000000
	.align		4
        /*001c*/ 	.word	0xfffffffc


//--------------------- .nv.constant4             --------------------------
	.section	.nv.constant4,"a",@progbits
	.align	8
	.align		8
.nv.constant4:
        /*0000*/ 	.dword	_$_str
	.align		8
        /*0008*/ 	.dword	_$_str_$_2


//--------------------- .text.triton_poi_fused__native_batch_norm_legit_no_training_relu_15 --------------------------
	.section	.text.triton_poi_fused__native_batch_norm_legit_no_training_relu_15,"ax",@progbits
	.align	128
        .global         triton_poi_fused__native_batch_norm_legit_no_training_relu_15
        .type           triton_poi_fused__native_batch_norm_legit_no_training_relu_15,@function
        .size           triton_poi_fused__native_batch_norm_legit_no_training_relu_15,(.L_x_1 - triton_poi_fused__native_batch_norm_legit_no_training_relu_15)
        .other          triton_poi_fused__native_batch_norm_legit_no_training_relu_15,@"STO_CUDA_ENTRY STV_DEFAULT"
triton_poi_fused__native_batch_norm_legit_no_training_relu_15:
.text.triton_poi_fused__native_batch_norm_legit_no_training_relu_15:
[----:B------:R-:W0:Y:S01]  /*0000*/  LDC R1, c[0x0][0x28] ;  /* 0x00000a00ff017b82 */ /* 0x000e220000000800 */
[----:B------:R-:W1:Y:S07]  /*0010*/  S2R R0, SR_TID.X ;  /* 0x0000000000007919 */ /* 0x000e6e0000002100 */
[----:B------:R-:W2:Y:S01]  /*0020*/  LDC.64 R6, c[0x0][0x220] ;  /* 0x00008800ff067b82 */ /* 0x000ea20000000a00 */
[----:B------:R-:W-:Y:S01]  /*0030*/  CS2R R20, SRZ ;  /* 0x0000000000147805 */ /* 0x000fe2000001ff00 */
[----:B------:R-:W-:Y:S01]  /*0040*/  ULDC.64 UR4, c[0x0][0x208] ;  /* 0x0000820000047ab9 */ /* 0x000fe20000000a00 */
[----:B------:R-:W3:Y:S05]  /*0050*/  S2R R13, SR_CTAID.X ;  /* 0x00000000000d7919 */ /* 0x000eea0000002500 */
[----:B------:R-:W4:Y:S08]  /*0060*/  LDC.64 R4, c[0x0][0x218] ;  /* 0x00008600ff047b82 */ /* 0x000f300000000a00 */
[----:B------:R-:W5:Y:S08]  /*0070*/  LDC.64 R8, c[0x0][0x228] ;  /* 0x00008a00ff087b82 */ /* 0x000f700000000a00 */
[----:B------:R-:W5:Y:S01]  /*0080*/  LDC.64 R10, c[0x0][0x230] ;  /* 0x00008c00ff0a7b82 */ /* 0x000f620000000a00 */
[----:B-1----:R-:W-:-:S04]  /*0090*/  SHF.L.U32 R0, R0, 0x1, RZ ;  /* 0x0000000100007819 */ /* 0x002fc800000006ff */
[----:B------:R-:W-:-:S04]  /*00a0*/  LOP3.LUT R0, R0, 0x3e, RZ, 0xc0, !PT ;  /* 0x0000003e00007812 */ /* 0x000fc800078ec0ff */
[----:B---3--:R-:W-:-:S04]  /*00b0*/  LEA R13, R13, R0, 0x6 ;  /* 0x000000000d0d7211 */ /* 0x008fc800078e30ff */
[C---:B------:R-:W-:Y:S01]  /*00c0*/  ISETP.GE.AND P0, PT, R13.reuse, 0x28, PT ;  /* 0x000000280d00780c */ /* 0x040fe20003f06270 */
[----:B------:R-:W-:-:S05]  /*00d0*/  IMAD.HI R0, R13, 0x66666667, RZ ;  /* 0x666666670d007827 */ /* 0x000fca00078e02ff */
[----:B------:R-:W-:-:S04]  /*00e0*/  SHF.R.U32.HI R3, RZ, 0x1f, R0 ;  /* 0x0000001fff037819 */ /* 0x000fc80000011600 */
[----:B------:R-:W-:Y:S02]  /*00f0*/  LEA.HI.SX32 R0, R0, R3, 0x1e ;  /* 0x0000000300007211 */ /* 0x000fe400078ff2ff */
[----:B------:R-:W1:Y:S03]  /*0100*/  LDC.64 R2, c[0x0][0x210] ;  /* 0x00008400ff027b82 */ /* 0x000e660000000a00 */
[----:B------:R-:W-:-:S04]  /*0110*/  IMAD R15, R0, -0xa, R13 ;  /* 0xfffffff6000f7824 */ /* 0x000fc800078e020d */
[----:B--2---:R-:W-:-:S05]  /*0120*/  IMAD.WIDE R6, R15, 0x4, R6 ;  /* 0x000000040f067825 */ /* 0x004fca00078e0206 */
[----:B------:R5:W2:Y:S01]  /*0130*/  @!P0 LDG.E.EL.64 R20, desc[UR4][R6.64] ;  /* 0x0000000406148981 */ /* 0x000aa2000c2e1b00 */
[----:B------:R-:W-:Y:S02]  /*0140*/  CS2R R16, SRZ ;  /* 0x0000000000107805 */ /* 0x000fe4000001ff00 */
[----:B------:R-:W-:Y:S01]  /*0150*/  CS2R R18, SRZ ;  /* 0x0000000000127805 */ /* 0x000fe2000001ff00 */
[----:B----4-:R-:W-:-:S05]  /*0160*/  IMAD.WIDE R4, R15, 0x4, R4 ;  /* 0x000000040f047825 */ /* 0x010fca00078e0204 */
[----:B------:R-:W3:Y:S01]  /*0170*/  @!P0 LDG.E.EL.64 R18, desc[UR4][R4.64] ;  /* 0x0000000404128981 */ /* 0x000ee2000c2e1b00 */
[----:B-1----:R-:W-:-:S04]  /*0180*/  IMAD.WIDE R2, R13, 0x4, R2 ;  /* 0x000000040d027825 */ /* 0x002fc800078e0202 */
[C---:B-----5:R-:W-:Y:S01]  /*0190*/  IMAD.WIDE R6, R15.reuse, 0x4, R8 ;  /* 0x000000040f067825 */ /* 0x060fe200078e0208 */
[----:B------:R1:W3:Y:S03]  /*01a0*/  @!P0 LDG.E.64 R16, desc[UR4][R2.64] ;  /* 0x0000000402108981 */ /* 0x0002e6000c1e1b00 */
[----:B0-----:R-:W-:Y:S01]  /*01b0*/  IMAD.WIDE R8, R15, 0x4, R10 ;  /* 0x000000040f087825 */ /* 0x001fe200078e020a */
[----:B------:R-:W-:Y:S02]  /*01c0*/  CS2R R10, SRZ ;  /* 0x00000000000a7805 */ /* 0x000fe4000001ff00 */
[----:B------:R-:W-:-:S04]  /*01d0*/  CS2R R14, SRZ ;  /* 0x00000000000e7805 */ /* 0x000fc8000001ff00 */
[----:B------:R0:W4:Y:S01]  /*01e0*/  @!P0 LDG.E.EL.64 R10, desc[UR4][R6.64] ;  /* 0x00000004060a8981 */ /* 0x000122000c2e1b00 */
[----:B-1----:R-:W1:Y:S03]  /*01f0*/  LDC.64 R2, c[0x0][0x238] ;  /* 0x00008e00ff027b82 */ /* 0x002e660000000a00 */
[----:B------:R-:W4:Y:S01]  /*0200*/  @!P0 LDG.E.EL.64 R14, desc[UR4][R8.64] ;  /* 0x00000004080e8981 */ /* 0x000f22000c2e1b00 */
[----:B0-----:R-:W-:Y:S01]  /*0210*/  HFMA2.MMA R7, -RZ, RZ, 1.625, 0 ;  /* 0x3e800000ff077435 */ /* 0x001fe200000001ff */
[----:B-1----:R-:W-:-:S04]  /*0220*/  IMAD.WIDE R2, R13, 0x4, R2 ;  /* 0x000000040d027825 */ /* 0x002fc800078e0202 */
[----:B--2---:R-:W-:Y:S01]  /*0230*/  FADD R20, R20, 9.9999997473787516356e-06 ;  /* 0x3727c5ac14147421 */ /* 0x004fe20000000000 */
[----:B------:R-:W-:-:S03]  /*0240*/  FADD R21, R21, 9.9999997473787516356e-06 ;  /* 0x3727c5ac15157421 */ /* 0x000fc60000000000 */
[----:B------:R-:W0:Y:S08]  /*0250*/  MUFU.SQRT R0, R20 ;  /* 0x0000001400007308 */ /* 0x000e300000002000 */
[----:B------:R-:W1:Y:S01]  /*0260*/  MUFU.SQRT R4, R21 ;  /* 0x0000001500047308 */ /* 0x000e620000002000 */
[C---:B0-----:R-:W-:Y:S02]  /*0270*/  FSETP.GT.AND P1, PT, R0.reuse, 8.50705917302346158658e+37, PT ;  /* 0x7e8000000000780b */ /* 0x041fe40003f24000 */
[----:B------:R-:W-:-:S02]  /*0280*/  FSETP.GEU.AND P3, PT, R0, 1.175494350822287508e-38, PT ;  /* 0x008000000000780b */ /* 0x000fc40003f6e000 */
[C---:B-1----:R-:W-:Y:S02]  /*0290*/  FSETP.GT.AND P2, PT, R4.reuse, 8.50705917302346158658e+37, PT ;  /* 0x7e8000000400780b */ /* 0x042fe40003f44000 */
[----:B------:R-:W-:-:S07]  /*02a0*/  FSETP.GEU.AND P4, PT, R4, 1.175494350822287508e-38, PT ;  /* 0x008000000400780b */ /* 0x000fce0003f8e000 */
[----:B------:R-:W-:-:S04]  /*02b0*/  @P1 FMUL R0, R0, 0.25 ;  /* 0x3e80000000001820 */ /* 0x000fc80000400000 */
[----:B------:R-:W-:Y:S01]  /*02c0*/  @!P3 FMUL R0, R0, 16777216 ;  /* 0x4b8000000000b820 */ /* 0x000fe20000400000 */
[----:B------:R-:W-:-:S04]  /*02d0*/  @P2 FMUL R4, R4, 0.25 ;  /* 0x3e80000004042820 */ /* 0x000fc80000400000 */
[----:B------:R-:W-:Y:S01]  /*02e0*/  @!P4 FMUL R4, R4, 16777216 ;  /* 0x4b8000000404c820 */ /* 0x000fe20000400000 */
[----:B------:R-:W0:Y:S01]  /*02f0*/  MUFU.RCP R0, R0 ;  /* 0x0000000000007308 */ /* 0x000e220000001000 */
[----:B------:R-:W-:-:S07]  /*0300*/  FSEL R5, R7, 1, P1 ;  /* 0x3f80000007057808 */ /* 0x000fce0000800000 */
[----:B------:R-:W1:Y:S01]  /*0310*/  MUFU.RCP R4, R4 ;  /* 0x0000000400047308 */ /* 0x000e620000001000 */
[----:B------:R-:W-:Y:S01]  /*0320*/  FSEL R7, R7, 1, P2 ;  /* 0x3f80000007077808 */ /* 0x000fe20001000000 */
[----:B------:R-:W-:Y:S01]  /*0330*/  @!P3 FMUL R5, R5, 16777216 ;  /* 0x4b8000000505b820 */ /* 0x000fe20000400000 */
[----:B---3--:R-:W-:-:S03]  /*0340*/  FADD R16, -R18, R16 ;  /* 0x0000001012107221 */ /* 0x008fc60000000100 */
[----:B------:R-:W-:Y:S01]  /*0350*/  @!P4 FMUL R7, R7, 16777216 ;  /* 0x4b8000000707c820 */ /* 0x000fe20000400000 */
[----:B0-----:R-:W-:Y:S01]  /*0360*/  FMUL R5, R0, R5 ;  /* 0x0000000500057220 */ /* 0x001fe20000400000 */
[----:B------:R-:W-:-:S03]  /*0370*/  FADD R17, -R19, R17 ;  /* 0x0000001113117221 */ /* 0x000fc60000000100 */
[----:B------:R-:W-:Y:S01]  /*0380*/  FMUL R5, R16, R5 ;  /* 0x0000000510057220 */ /* 0x000fe20000400000 */
[----:B-1----:R-:W-:-:S03]  /*0390*/  FMUL R0, R4, R7 ;  /* 0x0000000704007220 */ /* 0x002fc60000400000 */
[----:B----4-:R-:W-:Y:S01]  /*03a0*/  FFMA R5, R5, R10, R14 ;  /* 0x0000000a05057223 */ /* 0x010fe2000000000e */
[----:B------:R-:W-:-:S04]  /*03b0*/  FMUL R0, R17, R0 ;  /* 0x0000000011007220 */ /* 0x000fc80000400000 */
[----:B------:R-:W-:Y:S01]  /*03c0*/  FFMA R0, R0, R11, R15 ;  /* 0x0000000b00007223 */ /* 0x000fe2000000000f */
[----:B------:R-:W-:-:S04]  /*03d0*/  FSETP.GEU.AND P1, PT, R5, RZ, PT ;  /* 0x000000ff0500720b */ /* 0x000fc80003f2e000 */
[C---:B------:R-:W-:Y:S02]  /*03e0*/  FSETP.GEU.AND P2, PT, R0.reuse, RZ, PT ;  /* 0x000000ff0000720b */ /* 0x040fe40003f4e000 */
[----:B------:R-:W-:Y:S02]  /*03f0*/  FSEL R4, R5, RZ, P1 ;  /* 0x000000ff05047208 */ /* 0x000fe40000800000 */
[----:B------:R-:W-:Y:S01]  /*0400*/  FSEL R5, R0, RZ, P2 ;  /* 0x000000ff00057208 */ /* 0x000fe20001000000 */
[----:B------:R-:W-:Y:S08]  /*0410*/  @P0 EXIT ;  /* 0x000000000000094d */ /* 0x000ff00003800000 */
[----:B------:R-:W-:Y:S01]  /*0420*/  STG.E.64 desc[UR4][R2.64], R4 ;  /* 0x0000000402007986 */ /* 0x000fe2000c101b04 */
[----:B------:R-:W-:Y:S05]  /*0430*/  EXIT ;  /* 0x000000000000794d */ /* 0x000fea0003800000 */
.L_x_0:
[----:B------:R-:W-:-:S00]  /*0440*/  BRA `(.L_x_0) ;  /* 0xfffffffc00fc7947 */ /* 0x000fc0000383ffff */
[----:B------:R-:W-:-:S00]  /*0450*/  NOP ;  /* 0x0000000000007918 */ /* 0x000fc00000000000 */
        /* <DEDUP_REMOVED lines=10> */
.L_x_1:


//--------------------- .nv.global.init           --------------------------
	.section	.nv.global.init,"aw",@progbits
.nv.global.init:
	.type		_$_str,@object
	.size		_$_str,(_$_str_$_2 - _$_str)
_$_str:
        /*0000*/ 	.byte	0x5f, 0x5f, 0x43, 0x55, 0x44, 0x41, 0x5f, 0x46, 0x54, 0x5a, 0x00
	.type		_$_str_$_2,@object
	.size		_$_str_$_2,(.L_1 - _$_str_$_2)
_$_str_$_2:
        /*000b*/ 	.byte	0x5f, 0x5f, 0x43, 0x55, 0x44, 0x41, 0x5f, 0x50, 0x52, 0x45, 0x43, 0x5f, 0x53, 0x51, 0x52, 0x54
        /*001b*/ 	.byte	0x00
.L_1:


//--------------------- .nv.constant0.triton_poi_fused__native_batch_norm_legit_no_training_relu_15 --------------------------
	.section	.nv.constant0.triton_poi_fused__native_batch_norm_legit_no_training_relu_15,"a",@progbits
	.sectionflags	@""
	.align	4
.nv.constant0.triton_poi_fused__native_batch_norm_legit_no_training_relu_15:
	.zero		580
